//
// Generated by NVIDIA NVVM Compiler
//
// Compiler Build ID: CL-36424714
// Cuda compilation tools, release 13.0, V13.0.88
// Based on NVVM 20.0.0
//

.version 9.0
.target sm_100
.address_size 64

	// .globl	_Z6gatherPiS_S_iS_S_

.visible .entry _Z6gatherPiS_S_iS_S_(
	.param .u64 .ptr .align 1 _Z6gatherPiS_S_iS_S__param_0,
	.param .u64 .ptr .align 1 _Z6gatherPiS_S_iS_S__param_1,
	.param .u64 .ptr .align 1 _Z6gatherPiS_S_iS_S__param_2,
	.param .u32 _Z6gatherPiS_S_iS_S__param_3,
	.param .u64 .ptr .align 1 _Z6gatherPiS_S_iS_S__param_4,
	.param .u64 .ptr .align 1 _Z6gatherPiS_S_iS_S__param_5
)
{
	.reg .pred 	%p<7>;
	.reg .b32 	%r<46>;
	.reg .b64 	%rd<32>;

	ld.param.u64 	%rd6, [_Z6gatherPiS_S_iS_S__param_0];
	ld.param.u64 	%rd7, [_Z6gatherPiS_S_iS_S__param_1];
	ld.param.u64 	%rd8, [_Z6gatherPiS_S_iS_S__param_2];
	ld.param.u32 	%r20, [_Z6gatherPiS_S_iS_S__param_3];
	ld.param.u64 	%rd9, [_Z6gatherPiS_S_iS_S__param_4];
	ld.param.u64 	%rd10, [_Z6gatherPiS_S_iS_S__param_5];
	cvta.to.global.u64 	%rd1, %rd10;
	cvta.to.global.u64 	%rd2, %rd9;
	cvta.to.global.u64 	%rd3, %rd8;
	mov.u32 	%r21, %ctaid.x;
	mov.u32 	%r22, %ntid.x;
	mov.u32 	%r1, %tid.x;
	mad.lo.s32 	%r23, %r21, %r22, %r1;
	shr.u32 	%r2, %r23, 5;
	setp.ge.s32 	%p1, %r2, %r20;
	@%p1 bra 	$L__BB0_8;
	cvta.to.global.u64 	%rd11, %rd6;
	cvta.to.global.u64 	%rd12, %rd7;
	mul.wide.u32 	%rd13, %r2, 4;
	add.s64 	%rd14, %rd11, %rd13;
	ld.global.u32 	%r3, [%rd14];
	add.s64 	%rd15, %rd12, %rd13;
	ld.global.u32 	%r4, [%rd15];
	and.b32  	%r45, %r1, 31;
	setp.ge.s32 	%p2, %r45, %r4;
	@%p2 bra 	$L__BB0_8;
	not.b32 	%r24, %r45;
	add.s32 	%r6, %r4, %r24;
	and.b32  	%r25, %r6, 96;
	setp.eq.s32 	%p3, %r25, 96;
	@%p3 bra 	$L__BB0_5;
	shr.u32 	%r26, %r6, 5;
	add.s32 	%r27, %r26, 1;
	and.b32  	%r28, %r27, 3;
	add.s32 	%r42, %r3, %r45;
	neg.s32 	%r41, %r28;
	shl.b32 	%r29, %r27, 5;
	and.b32  	%r30, %r29, 96;
	or.b32  	%r45, %r30, %r45;
$L__BB0_4:
	.pragma "nounroll";
	mul.wide.s32 	%rd16, %r42, 4;
	add.s64 	%rd17, %rd1, %rd16;
	add.s64 	%rd18, %rd3, %rd16;
	ld.global.u32 	%r31, [%rd18];
	mul.wide.s32 	%rd19, %r31, 4;
	add.s64 	%rd20, %rd2, %rd19;
	ld.global.u32 	%r32, [%rd20];
	st.global.u32 	[%rd17], %r32;
	add.s32 	%r42, %r42, 32;
	add.s32 	%r41, %r41, 1;
	setp.ne.s32 	%p4, %r41, 0;
	@%p4 bra 	$L__BB0_4;
$L__BB0_5:
	setp.lt.u32 	%p5, %r6, 96;
	@%p5 bra 	$L__BB0_8;
	add.s64 	%rd4, %rd3, 256;
	add.s32 	%r44, %r45, %r3;
	add.s64 	%rd5, %rd1, 256;
$L__BB0_7:
	mul.wide.s32 	%rd21, %r44, 4;
	add.s64 	%rd22, %rd4, %rd21;
	add.s64 	%rd23, %rd5, %rd21;
	ld.global.u32 	%r33, [%rd22+-256];
	mul.wide.s32 	%rd24, %r33, 4;
	add.s64 	%rd25, %rd2, %rd24;
	ld.global.u32 	%r34, [%rd25];
	st.global.u32 	[%rd23+-256], %r34;
	ld.global.u32 	%r35, [%rd22+-128];
	mul.wide.s32 	%rd26, %r35, 4;
	add.s64 	%rd27, %rd2, %rd26;
	ld.global.u32 	%r36, [%rd27];
	st.global.u32 	[%rd23+-128], %r36;
	ld.global.u32 	%r37, [%rd22];
	mul.wide.s32 	%rd28, %r37, 4;
	add.s64 	%rd29, %rd2, %rd28;
	ld.global.u32 	%r38, [%rd29];
	st.global.u32 	[%rd23], %r38;
	ld.global.u32 	%r39, [%rd22+128];
	mul.wide.s32 	%rd30, %r39, 4;
	add.s64 	%rd31, %rd2, %rd30;
	ld.global.u32 	%r40, [%rd31];
	st.global.u32 	[%rd23+128], %r40;
	add.s32 	%r45, %r45, 128;
	add.s32 	%r44, %r44, 128;
	setp.lt.s32 	%p6, %r45, %r4;
	@%p6 bra 	$L__BB0_7;
$L__BB0_8:
	ret;

}


// ===== COMPILED SASS (sm_100) =====

	.target	sm_100

	.elftype	@"ET_EXEC"


//--------------------- .note.nv.tkinfo           --------------------------
	.section	.note.nv.tkinfo,"",@"SHT_NOTE"
	.sectionflags	@"SHF_NOTE_NV_TKINFO"
	.tkinfo
        /*0018*/ 	.word	0x00000002
        /*0030*/ 	.string	""
        /*0030*/ 	.string	"ptxas"
        /*0030*/ 	.string	"Cuda compilation tools, release 13.0, V13.0.88"
        /*0030*/ 	.string	"Build cuda_13.0.r13.0/compiler.36424714_0"
        /*0030*/ 	.string	"-arch sm_100 -m 64 "



//--------------------- .note.nv.cuinfo           --------------------------
	.section	.note.nv.cuinfo,"",@"SHT_NOTE"
	.sectionflags	@"SHF_NOTE_NV_CUINFO"
        /*0018*/ 	.short	0x0002
        /*001a*/ 	.short	0x0064
        /*001c*/ 	.short	0x0082
	.zero		2


//--------------------- .nv.info                  --------------------------
	.section	.nv.info,"",@"SHT_CUDA_INFO"
	.align	4


	//----- nvinfo : EIATTR_REGCOUNT
	.align		4
        /*0000*/ 	.byte	0x04, 0x2f
        /*0002*/ 	.short	(.L_1 - .L_0)
	.align		4
.L_0:
        /*0004*/ 	.word	index@(_Z6gatherPiS_S_iS_S_)
        /*0008*/ 	.word	0x00000016


	//----- nvinfo : EIATTR_FRAME_SIZE
	.align		4
.L_1:
        /*000c*/ 	.byte	0x04, 0x11
        /*000e*/ 	.short	(.L_3 - .L_2)
	.align		4
.L_2:
        /*0010*/ 	.word	index@(_Z6gatherPiS_S_iS_S_)
        /*0014*/ 	.word	0x00000000


	//----- nvinfo : EIATTR_MIN_STACK_SIZE
	.align		4
.L_3:
        /*0018*/ 	.byte	0x04, 0x12
        /*001a*/ 	.short	(.L_5 - .L_4)
	.align		4
.L_4:
        /*001c*/ 	.word	index@(_Z6gatherPiS_S_iS_S_)
        /*0020*/ 	.word	0x00000000
.L_5:


//--------------------- .nv.compat                --------------------------
	.section	.nv.compat,"",@"SHT_CUDA_COMPAT_INFO"
	.align	4
        /*0000*/ 	.byte	0x02, 0x09, 0x00, 0x00, 0x02, 0x02, 0x01, 0x00, 0x02, 0x05, 0x05, 0x00, 0x03, 0x07, 0x01, 0x01
        /*0010*/ 	.byte	0x02, 0x03, 0x00, 0x00, 0x02, 0x06, 0x01, 0x00, 0x04, 0x0b, 0x08, 0x00, 0x09, 0x00, 0x00, 0x00
        /*0020*/ 	.byte	0x00, 0x00, 0x00, 0x00


//--------------------- .nv.info._Z6gatherPiS_S_iS_S_ --------------------------
	.section	.nv.info._Z6gatherPiS_S_iS_S_,"",@"SHT_CUDA_INFO"
	.sectionflags	@""
	.align	4


	//----- nvinfo : EIATTR_CUDA_API_VERSION
	.align		4
        /*0000*/ 	.byte	0x04, 0x37
        /*0002*/ 	.short	(.L_7 - .L_6)
.L_6:
        /*0004*/ 	.word	0x00000082


	//----- nvinfo : EIATTR_KPARAM_INFO
	.align		4
.L_7:
        /*0008*/ 	.byte	0x04, 0x17
        /*000a*/ 	.short	(.L_9 - .L_8)
.L_8:
        /*000c*/ 	.word	0x00000000
        /*0010*/ 	.short	0x0005
        /*0012*/ 	.short	0x0028
        /*0014*/ 	.byte	0x00, 0xf5, 0x21, 0x00


	//----- nvinfo : EIATTR_KPARAM_INFO
	.align		4
.L_9:
        /*0018*/ 	.byte	0x04, 0x17
        /*001a*/ 	.short	(.L_11 - .L_10)
.L_10:
        /*001c*/ 	.word	0x00000000
        /*0020*/ 	.short	0x0004
        /*0022*/ 	.short	0x0020
        /*0024*/ 	.byte	0x00, 0xf5, 0x21, 0x00


	//----- nvinfo : EIATTR_KPARAM_INFO
	.align		4
.L_11:
        /*0028*/ 	.byte	0x04, 0x17
        /*002a*/ 	.short	(.L_13 - .L_12)
.L_12:
        /*002c*/ 	.word	0x00000000
        /*0030*/ 	.short	0x0003
        /*0032*/ 	.short	0x0018
        /*0034*/ 	.byte	0x00, 0xf0, 0x11, 0x00


	//----- nvinfo : EIATTR_KPARAM_INFO
	.align		4
.L_13:
        /*0038*/ 	.byte	0x04, 0x17
        /*003a*/ 	.short	(.L_15 - .L_14)
.L_14:
        /*003c*/ 	.word	0x00000000
        /*0040*/ 	.short	0x0002
        /*0042*/ 	.short	0x0010
        /*0044*/ 	.byte	0x00, 0xf5, 0x21, 0x00


	//----- nvinfo : EIATTR_KPARAM_INFO
	.align		4
.L_15:
        /*0048*/ 	.byte	0x04, 0x17
        /*004a*/ 	.short	(.L_17 - .L_16)
.L_16:
        /*004c*/ 	.word	0x00000000
        /*0050*/ 	.short	0x0001
        /*0052*/ 	.short	0x0008
        /*0054*/ 	.byte	0x00, 0xf5, 0x21, 0x00


	//----- nvinfo : EIATTR_KPARAM_INFO
	.align		4
.L_17:
        /*0058*/ 	.byte	0x04, 0x17
        /*005a*/ 	.short	(.L_19 - .L_18)
.L_18:
        /*005c*/ 	.word	0x00000000
        /*0060*/ 	.short	0x0000
        /*0062*/ 	.short	0x0000
        /*0064*/ 	.byte	0x00, 0xf5, 0x21, 0x00


	//----- nvinfo : EIATTR_SPARSE_MMA_MASK
	.align		4
.L_19:
        /*0068*/ 	.byte	0x03, 0x50
        /*006a*/ 	.short	0x0000


	//----- nvinfo : EIATTR_MAXREG_COUNT
	.align		4
        /*006c*/ 	.byte	0x03, 0x1b
        /*006e*/ 	.short	0x00ff


	//----- nvinfo : EIATTR_MERCURY_ISA_VERSION
	.align		4
        /*0070*/ 	.byte	0x03, 0x5f
        /*0072*/ 	.short	0x0101


	//----- nvinfo : EIATTR_VRC_CTA_INIT_COUNT
	.align		4
        /*0074*/ 	.byte	0x02, 0x4a
	.zero		1
	.zero		1


	//----- nvinfo : EIATTR_EXIT_INSTR_OFFSETS
	.align		4
        /*0078*/ 	.byte	0x04, 0x1c
        /*007a*/ 	.short	(.L_21 - .L_20)


	//   ....[0]....
.L_20:
        /*007c*/ 	.word	0x00000080


	//   ....[1]....
        /*0080*/ 	.word	0x00000110


	//   ....[2]....
        /*0084*/ 	.word	0x000002e0


	//   ....[3]....
        /*0088*/ 	.word	0x00000510


	//----- nvinfo : EIATTR_CRS_STACK_SIZE
	.align		4
.L_21:
        /*008c*/ 	.byte	0x04, 0x1e
        /*008e*/ 	.short	(.L_23 - .L_22)
.L_22:
        /*0090*/ 	.word	0x00000000


	//----- nvinfo : EIATTR_CBANK_PARAM_SIZE
	.align		4
.L_23:
        /*0094*/ 	.byte	0x03, 0x19
        /*0096*/ 	.short	0x0030


	//----- nvinfo : EIATTR_PARAM_CBANK
	.align		4
        /*0098*/ 	.byte	0x04, 0x0a
        /*009a*/ 	.short	(.L_25 - .L_24)
	.align		4
.L_24:
        /*009c*/ 	.word	index@(.nv.constant0._Z6gatherPiS_S_iS_S_)
        /*00a0*/ 	.short	0x0380
        /*00a2*/ 	.short	0x0030


	//----- nvinfo : EIATTR_SW_WAR
	.align		4
.L_25:
        /*00a4*/ 	.byte	0x04, 0x36
        /*00a6*/ 	.short	(.L_27 - .L_26)
.L_26:
        /*00a8*/ 	.word	0x00000008
.L_27:


//--------------------- .nv.callgraph             --------------------------
	.section	.nv.callgraph,"",@"SHT_CUDA_CALLGRAPH"
	.align	4
	.sectionentsize	8
	.align		4
        /*0000*/ 	.word	0x00000000
	.align		4
        /*0004*/ 	.word	0xffffffff
	.align		4
        /*0008*/ 	.word	0x00000000
	.align		4
        /*000c*/ 	.word	0xfffffffe
	.align		4
        /*0010*/ 	.word	0x00000000
	.align		4
        /*0014*/ 	.word	0xfffffffd
	.align		4
        /*0018*/ 	.word	0x00000000
	.align		4
        /*001c*/ 	.word	0xfffffffc


//--------------------- .text._Z6gatherPiS_S_iS_S_ --------------------------
	.section	.text._Z6gatherPiS_S_iS_S_,"ax",@progbits
	.align	128
        .global         _Z6gatherPiS_S_iS_S_
        .type           _Z6gatherPiS_S_iS_S_,@function
        .size           _Z6gatherPiS_S_iS_S_,(.L_x_5 - _Z6gatherPiS_S_iS_S_)
        .other          _Z6gatherPiS_S_iS_S_,@"STO_CUDA_ENTRY STV_DEFAULT"
_Z6gatherPiS_S_iS_S_:
.text._Z6gatherPiS_S_iS_S_:
[----:B------:R-:W-:Y:S01]  /*0000*/  LDC R1, c[0x0][0x37c] ;  /* 0x0000df00ff017b82 */ /* 0x000fe20000000800 */
[----:B------:R-:W0:Y:S07]  /*0010*/  S2R R9, SR_TID.X ;  /* 0x0000000000097919 */ /* 0x000e2e0000002100 */
[----:B------:R-:W0:Y:S01]  /*0020*/  S2UR UR4, SR_CTAID.X ;  /* 0x00000000000479c3 */ /* 0x000e220000002500 */
[----:B------:R-:W1:Y:S07]  /*0030*/  LDCU UR5, c[0x0][0x398] ;  /* 0x00007300ff0577ac */ /* 0x000e6e0008000800 */
[----:B------:R-:W0:Y:S02]  /*0040*/  LDC R0, c[0x0][0x360] ;  /* 0x0000d800ff007b82 */ /* 0x000e240000000800 */
[----:B0-----:R-:W-:-:S05]  /*0050*/  IMAD R0, R0, UR4, R9 ;  /* 0x0000000400007c24 */ /* 0x001fca000f8e0209 */
[----:B------:R-:W-:-:S04]  /*0060*/  SHF.R.U32.HI R7, RZ, 0x5, R0 ;  /* 0x00000005ff077819 */ /* 0x000fc80000011600 */
[----:B-1----:R-:W-:-:S13]  /*0070*/  ISETP.GE.AND P0, PT, R7, UR5, PT ;  /* 0x0000000507007c0c */ /* 0x002fda000bf06270 */
[----:B------:R-:W-:Y:S05]  /*0080*/  @P0 EXIT ;  /* 0x000000000000094d */ /* 0x000fea0003800000 */
[----:B------:R-:W0:Y:S01]  /*0090*/  LDC.64 R2, c[0x0][0x388] ;  /* 0x0000e200ff027b82 */ /* 0x000e220000000a00 */
[----:B------:R-:W1:Y:S07]  /*00a0*/  LDCU.64 UR8, c[0x0][0x358] ;  /* 0x00006b00ff0877ac */ /* 0x000e6e0008000a00 */
[----:B------:R-:W2:Y:S01]  /*00b0*/  LDC.64 R4, c[0x0][0x380] ;  /* 0x0000e000ff047b82 */ /* 0x000ea20000000a00 */
[----:B0-----:R-:W-:-:S05]  /*00c0*/  IMAD.WIDE.U32 R2, R7, 0x4, R2 ;  /* 0x0000000407027825 */ /* 0x001fca00078e0002 */
[----:B-1----:R0:W3:Y:S01]  /*00d0*/  LDG.E R0, desc[UR8][R2.64] ;  /* 0x0000000802007981 */ /* 0x0020e2000c1e1900 */
[----:B--2---:R-:W-:Y:S01]  /*00e0*/  IMAD.WIDE.U32 R4, R7, 0x4, R4 ;  /* 0x0000000407047825 */ /* 0x004fe200078e0004 */
[----:B0-----:R-:W-:-:S04]  /*00f0*/  LOP3.LUT R3, R9, 0x1f, RZ, 0xc0, !PT ;  /* 0x0000001f09037812 */ /* 0x001fc800078ec0ff */
[----:B---3--:R-:W-:-:S13]  /*0100*/  ISETP.GE.AND P0, PT, R3, R0, PT ;  /* 0x000000000300720c */ /* 0x008fda0003f06270 */
[----:B------:R-:W-:Y:S05]  /*0110*/  @P0 EXIT ;  /* 0x000000000000094d */ /* 0x000fea0003800000 */
[----:B------:R0:W5:Y:S01]  /*0120*/  LDG.E R2, desc[UR8][R4.64] ;  /* 0x0000000804027981 */ /* 0x000162000c1e1900 */
[----:B------:R-:W-:Y:S01]  /*0130*/  LOP3.LUT R7, RZ, R3, RZ, 0x33, !PT ;  /* 0x00000003ff077212 */ /* 0x000fe200078e33ff */
[----:B------:R-:W-:Y:S04]  /*0140*/  BSSY.RECONVERGENT B0, `(.L_x_0) ;  /* 0x0000019000007945 */ /* 0x000fe80003800200 */
[----:B------:R-:W-:-:S05]  /*0150*/  IMAD.IADD R10, R0, 0x1, R7 ;  /* 0x00000001000a7824 */ /* 0x000fca00078e0207 */
[C---:B------:R-:W-:Y:S02]  /*0160*/  LOP3.LUT R6, R10.reuse, 0x60, RZ, 0xc0, !PT ;  /* 0x000000600a067812 */ /* 0x040fe400078ec0ff */
[----:B------:R-:W-:Y:S02]  /*0170*/  ISETP.GE.U32.AND P0, PT, R10, 0x60, PT ;  /* 0x000000600a00780c */ /* 0x000fe40003f06070 */
[----:B------:R-:W-:-:S13]  /*0180*/  ISETP.NE.AND P1, PT, R6, 0x60, PT ;  /* 0x000000600600780c */ /* 0x000fda0003f25270 */
[----:B0-----:R-:W-:Y:S05]  /*0190*/  @!P1 BRA `(.L_x_1) ;  /* 0x00000000004c9947 */ /* 0x001fea0003800000 */
[----:B------:R-:W0:Y:S01]  /*01a0*/  LDC.64 R4, c[0x0][0x390] ;  /* 0x0000e400ff047b82 */ /* 0x000e220000000a00 */
[----:B------:R-:W-:Y:S01]  /*01b0*/  LEA.HI R10, R10, 0x1, RZ, 0x1b ;  /* 0x000000010a0a7811 */ /* 0x000fe200078fd8ff */
[----:B-----5:R-:W-:-:S03]  /*01c0*/  IMAD.IADD R17, R2, 0x1, R3 ;  /* 0x0000000102117824 */ /* 0x020fc600078e0203 */
[C---:B------:R-:W-:Y:S02]  /*01d0*/  SHF.L.U32 R12, R10.reuse, 0x5, RZ ;  /* 0x000000050a0c7819 */ /* 0x040fe400000006ff */
[----:B------:R-:W-:Y:S01]  /*01e0*/  LOP3.LUT R10, R10, 0x3, RZ, 0xc0, !PT ;  /* 0x000000030a0a7812 */ /* 0x000fe200078ec0ff */
[----:B------:R-:W1:Y:S01]  /*01f0*/  LDC.64 R6, c[0x0][0x3a0] ;  /* 0x0000e800ff067b82 */ /* 0x000e620000000a00 */
[----:B------:R-:W-:Y:S02]  /*0200*/  LOP3.LUT R3, R3, 0x60, R12, 0xf8, !PT ;  /* 0x0000006003037812 */ /* 0x000fe400078ef80c */
[----:B------:R-:W-:-:S05]  /*0210*/  IADD3 R16, PT, PT, -R10, RZ, RZ ;  /* 0x000000ff0a107210 */ /* 0x000fca0007ffe1ff */
[----:B------:R-:W2:Y:S02]  /*0220*/  LDC.64 R8, c[0x0][0x3a8] ;  /* 0x0000ea00ff087b82 */ /* 0x000ea40000000a00 */
.L_x_2:
[----:B0-----:R-:W-:-:S06]  /*0230*/  IMAD.WIDE R12, R17, 0x4, R4 ;  /* 0x00000004110c7825 */ /* 0x001fcc00078e0204 */
[----:B------:R-:W1:Y:S02]  /*0240*/  LDG.E R13, desc[UR8][R12.64] ;  /* 0x000000080c0d7981 */ /* 0x000e64000c1e1900 */
[----:B-1-3--:R-:W-:-:S06]  /*0250*/  IMAD.WIDE R14, R13, 0x4, R6 ;  /* 0x000000040d0e7825 */ /* 0x00afcc00078e0206 */
[----:B------:R-:W3:Y:S01]  /*0260*/  LDG.E R15, desc[UR8][R14.64] ;  /* 0x000000080e0f7981 */ /* 0x000ee2000c1e1900 */
[C---:B--2---:R-:W-:Y:S01]  /*0270*/  IMAD.WIDE R10, R17.reuse, 0x4, R8 ;  /* 0x00000004110a7825 */ /* 0x044fe200078e0208 */
[----:B------:R-:W-:-:S03]  /*0280*/  IADD3 R17, PT, PT, R17, 0x20, RZ ;  /* 0x0000002011117810 */ /* 0x000fc60007ffe0ff */
[----:B------:R-:W-:-:S05]  /*0290*/  VIADD R16, R16, 0x1 ;  /* 0x0000000110107836 */ /* 0x000fca0000000000 */
[----:B------:R-:W-:Y:S01]  /*02a0*/  ISETP.NE.AND P1, PT, R16, RZ, PT ;  /* 0x000000ff1000720c */ /* 0x000fe20003f25270 */
[----:B---3--:R3:W-:-:S12]  /*02b0*/  STG.E desc[UR8][R10.64], R15 ;  /* 0x0000000f0a007986 */ /* 0x0087d8000c101908 */
[----:B------:R-:W-:Y:S05]  /*02c0*/  @P1 BRA `(.L_x_2) ;  /* 0xfffffffc00d81947 */ /* 0x000fea000383ffff */
.L_x_1:
[----:B------:R-:W-:Y:S05]  /*02d0*/  BSYNC.RECONVERGENT B0 ;  /* 0x0000000000007941 */ /* 0x000fea0003800200 */
.L_x_0:
[----:B------:R-:W-:Y:S05]  /*02e0*/  @!P0 EXIT ;  /* 0x000000000000894d */ /* 0x000fea0003800000 */
[----:B------:R-:W0:Y:S01]  /*02f0*/  LDCU.64 UR6, c[0x0][0x390] ;  /* 0x00007200ff0677ac */ /* 0x000e220008000a00 */
[----:B-----5:R-:W-:Y:S01]  /*0300*/  IMAD.IADD R17, R2, 0x1, R3 ;  /* 0x0000000102117824 */ /* 0x020fe200078e0203 */
[----:B------:R-:W1:Y:S01]  /*0310*/  LDCU.64 UR4, c[0x0][0x3a8] ;  /* 0x00007500ff0477ac */ /* 0x000e620008000a00 */
[----:B0-----:R-:W-:Y:S02]  /*0320*/  UIADD3 UR6, UP0, UPT, UR6, 0x100, URZ ;  /* 0x0000010006067890 */ /* 0x001fe4000ff1e0ff */
[----:B-1----:R-:W-:Y:S02]  /*0330*/  UIADD3 UR4, UP1, UPT, UR4, 0x100, URZ ;  /* 0x0000010004047890 */ /* 0x002fe4000ff3e0ff */
[----:B------:R-:W-:Y:S02]  /*0340*/  UIADD3.X UR7, UPT, UPT, URZ, UR7, URZ, UP0, !UPT ;  /* 0x00000007ff077290 */ /* 0x000fe400087fe4ff */
[----:B------:R-:W-:-:S12]  /*0350*/  UIADD3.X UR5, UPT, UPT, URZ, UR5, URZ, UP1, !UPT ;  /* 0x00000005ff057290 */ /* 0x000fd80008ffe4ff */
.L_x_3:
[----:B------:R-:W-:Y:S01]  /*0360*/  MOV R6, UR6 ;  /* 0x0000000600067c02 */ /* 0x000fe20008000f00 */
[----:B------:R-:W-:Y:S01]  /*0370*/  IMAD.U32 R7, RZ, RZ, UR7 ;  /* 0x00000007ff077e24 */ /* 0x000fe2000f8e00ff */
[----:B0-----:R-:W0:Y:S03]  /*0380*/  LDC.64 R4, c[0x0][0x3a0] ;  /* 0x0000e800ff047b82 */ /* 0x001e260000000a00 */
[----:B------:R-:W-:-:S05]  /*0390*/  IMAD.WIDE R6, R17, 0x4, R6 ;  /* 0x0000000411067825 */ /* 0x000fca00078e0206 */
[----:B---3--:R-:W0:Y:S01]  /*03a0*/  LDG.E R11, desc[UR8][R6.64+-0x100] ;  /* 0xffff0008060b7981 */ /* 0x008e22000c1e1900 */
[----:B------:R-:W-:Y:S01]  /*03b0*/  MOV R8, UR4 ;  /* 0x0000000400087c02 */ /* 0x000fe20008000f00 */
[----:B------:R-:W-:Y:S02]  /*03c0*/  IMAD.U32 R9, RZ, RZ, UR5 ;  /* 0x00000005ff097e24 */ /* 0x000fe4000f8e00ff */
[----:B0-----:R-:W-:-:S06]  /*03d0*/  IMAD.WIDE R10, R11, 0x4, R4 ;  /* 0x000000040b0a7825 */ /* 0x001fcc00078e0204 */
[----:B------:R-:W2:Y:S01]  /*03e0*/  LDG.E R11, desc[UR8][R10.64] ;  /* 0x000000080a0b7981 */ /* 0x000ea2000c1e1900 */
[----:B------:R-:W-:-:S05]  /*03f0*/  IMAD.WIDE R8, R17, 0x4, R8 ;  /* 0x0000000411087825 */ /* 0x000fca00078e0208 */
[----:B--2---:R0:W-:Y:S04]  /*0400*/  STG.E desc[UR8][R8.64+-0x100], R11 ;  /* 0xffff000b08007986 */ /* 0x0041e8000c101908 */
[----:B------:R-:W2:Y:S02]  /*0410*/  LDG.E R13, desc[UR8][R6.64+-0x80] ;  /* 0xffff8008060d7981 */ /* 0x000ea4000c1e1900 */
[----:B--2---:R-:W-:-:S06]  /*0420*/  IMAD.WIDE R12, R13, 0x4, R4 ;  /* 0x000000040d0c7825 */ /* 0x004fcc00078e0204 */
[----:B------:R-:W2:Y:S04]  /*0430*/  LDG.E R13, desc[UR8][R12.64] ;  /* 0x000000080c0d7981 */ /* 0x000ea8000c1e1900 */
[----:B--2---:R0:W-:Y:S04]  /*0440*/  STG.E desc[UR8][R8.64+-0x80], R13 ;  /* 0xffff800d08007986 */ /* 0x0041e8000c101908 */
[----:B------:R-:W2:Y:S02]  /*0450*/  LDG.E R15, desc[UR8][R6.64] ;  /* 0x00000008060f7981 */ /* 0x000ea4000c1e1900 */
[----:B--2---:R-:W-:-:S06]  /*0460*/  IMAD.WIDE R14, R15, 0x4, R4 ;  /* 0x000000040f0e7825 */ /* 0x004fcc00078e0204 */
[----:B------:R-:W2:Y:S04]  /*0470*/  LDG.E R15, desc[UR8][R14.64] ;  /* 0x000000080e0f7981 */ /* 0x000ea8000c1e1900 */
[----:B--2---:R0:W-:Y:S04]  /*0480*/  STG.E desc[UR8][R8.64], R15 ;  /* 0x0000000f08007986 */ /* 0x0041e8000c101908 */
[----:B------:R-:W2:Y:S02]  /*0490*/  LDG.E R19, desc[UR8][R6.64+0x80] ;  /* 0x0000800806137981 */ /* 0x000ea4000c1e1900 */
[----:B--2---:R-:W-:-:S06]  /*04a0*/  IMAD.WIDE R4, R19, 0x4, R4 ;  /* 0x0000000413047825 */ /* 0x004fcc00078e0204 */
[----:B------:R-:W2:Y:S01]  /*04b0*/  LDG.E R5, desc[UR8][R4.64] ;  /* 0x0000000804057981 */ /* 0x000ea2000c1e1900 */
[----:B------:R-:W-:Y:S01]  /*04c0*/  IADD3 R3, PT, PT, R3, 0x80, RZ ;  /* 0x0000008003037810 */ /* 0x000fe20007ffe0ff */
[----:B------:R-:W-:-:S03]  /*04d0*/  VIADD R17, R17, 0x80 ;  /* 0x0000008011117836 */ /* 0x000fc60000000000 */
[----:B------:R-:W-:Y:S01]  /*04e0*/  ISETP.GE.AND P0, PT, R3, R0, PT ;  /* 0x000000000300720c */ /* 0x000fe20003f06270 */
[----:B--2---:R0:W-:-:S12]  /*04f0*/  STG.E desc[UR8][R8.64+0x80], R5 ;  /* 0x0000800508007986 */ /* 0x0041d8000c101908 */
[----:B------:R-:W-:Y:S05]  /*0500*/  @!P0 BRA `(.L_x_3) ;  /* 0xfffffffc00948947 */ /* 0x000fea000383ffff */
[----:B------:R-:W-:Y:S05]  /*0510*/  EXIT ;  /* 0x000000000000794d */ /* 0x000fea0003800000 */
.L_x_4:
[----:B------:R-:W-:-:S00]  /*0520*/  BRA `(.L_x_4) ;  /* 0xfffffffc00fc7947 */ /* 0x000fc0000383ffff */
[----:B------:R-:W-:-:S00]  /*0530*/  NOP ;  /* 0x0000000000007918 */ /* 0x000fc00000000000 */
        /* <DEDUP_REMOVED lines=12> */
.L_x_5:


//--------------------- .nv.shared.reserved.0     --------------------------
	.section	.nv.shared.reserved.0,"aw",@nobits
	.weak		__nv_reservedSMEM_offset_0_alias
	.size		__nv_reservedSMEM_offset_0_alias, 0, 64
	.other		__nv_reservedSMEM_offset_0_alias,@"STO_CUDA_RESERVED_SHARED STV_DEFAULT"
__nv_reservedSMEM_offset_0_alias:
	.zero		0
	.zero		64


//--------------------- .nv.constant0._Z6gatherPiS_S_iS_S_ --------------------------
	.section	.nv.constant0._Z6gatherPiS_S_iS_S_,"a",@progbits
	.sectionflags	@""
	.align	4
.nv.constant0._Z6gatherPiS_S_iS_S_:
	.zero		944


//--------------------- SYMBOLS --------------------------

	.type		.nv.reservedSmem.offset0,@object
	.size		.nv.reservedSmem.offset0,0x4
